//
// Generated by NVIDIA NVVM Compiler
//
// Compiler Build ID: CL-36424714
// Cuda compilation tools, release 13.0, V13.0.88
// Based on NVVM 20.0.0
//

.version 9.0
.target sm_100
.address_size 64

	// .globl	_Z11relu_kernelPKfPfi

.visible .entry _Z11relu_kernelPKfPfi(
	.param .u64 .ptr .align 1 _Z11relu_kernelPKfPfi_param_0,
	.param .u64 .ptr .align 1 _Z11relu_kernelPKfPfi_param_1,
	.param .u32 _Z11relu_kernelPKfPfi_param_2
)
{
	.reg .pred 	%p<2>;
	.reg .b32 	%r<6>;
	.reg .b32 	%f<3>;
	.reg .b64 	%rd<8>;

	ld.param.u64 	%rd1, [_Z11relu_kernelPKfPfi_param_0];
	ld.param.u64 	%rd2, [_Z11relu_kernelPKfPfi_param_1];
	ld.param.u32 	%r2, [_Z11relu_kernelPKfPfi_param_2];
	mov.u32 	%r3, %ntid.x;
	mov.u32 	%r4, %ctaid.x;
	mov.u32 	%r5, %tid.x;
	mad.lo.s32 	%r1, %r3, %r4, %r5;
	setp.ge.s32 	%p1, %r1, %r2;
	@%p1 bra 	$L__BB0_2;
	cvta.to.global.u64 	%rd3, %rd2;
	cvta.to.global.u64 	%rd4, %rd1;
	mul.wide.s32 	%rd5, %r1, 4;
	add.s64 	%rd6, %rd4, %rd5;
	ld.global.f32 	%f1, [%rd6];
	max.f32 	%f2, %f1, 0f00000000;
	add.s64 	%rd7, %rd3, %rd5;
	st.global.f32 	[%rd7], %f2;
$L__BB0_2:
	ret;

}


// ===== COMPILED SASS (sm_100) =====

	.target	sm_100

	.elftype	@"ET_EXEC"


//--------------------- .note.nv.tkinfo           --------------------------
	.section	.note.nv.tkinfo,"",@"SHT_NOTE"
	.sectionflags	@"SHF_NOTE_NV_TKINFO"
	.tkinfo
        /*0018*/ 	.word	0x00000002
        /*0030*/ 	.string	""
        /*0030*/ 	.string	"ptxas"
        /*0030*/ 	.string	"Cuda compilation tools, release 13.0, V13.0.88"
        /*0030*/ 	.string	"Build cuda_13.0.r13.0/compiler.36424714_0"
        /*0030*/ 	.string	"-arch sm_100 -m 64 "



//--------------------- .note.nv.cuinfo           --------------------------
	.section	.note.nv.cuinfo,"",@"SHT_NOTE"
	.sectionflags	@"SHF_NOTE_NV_CUINFO"
        /*0018*/ 	.short	0x0002
        /*001a*/ 	.short	0x0064
        /*001c*/ 	.short	0x0082
	.zero		2


//--------------------- .nv.info                  --------------------------
	.section	.nv.info,"",@"SHT_CUDA_INFO"
	.align	4


	//----- nvinfo : EIATTR_REGCOUNT
	.align		4
        /*0000*/ 	.byte	0x04, 0x2f
        /*0002*/ 	.short	(.L_1 - .L_0)
	.align		4
.L_0:
        /*0004*/ 	.word	index@(_Z11relu_kernelPKfPfi)
        /*0008*/ 	.word	0x0000000a


	//----- nvinfo : EIATTR_FRAME_SIZE
	.align		4
.L_1:
        /*000c*/ 	.byte	0x04, 0x11
        /*000e*/ 	.short	(.L_3 - .L_2)
	.align		4
.L_2:
        /*0010*/ 	.word	index@(_Z11relu_kernelPKfPfi)
        /*0014*/ 	.word	0x00000000


	//----- nvinfo : EIATTR_MIN_STACK_SIZE
	.align		4
.L_3:
        /*0018*/ 	.byte	0x04, 0x12
        /*001a*/ 	.short	(.L_5 - .L_4)
	.align		4
.L_4:
        /*001c*/ 	.word	index@(_Z11relu_kernelPKfPfi)
        /*0020*/ 	.word	0x00000000
.L_5:


//--------------------- .nv.compat                --------------------------
	.section	.nv.compat,"",@"SHT_CUDA_COMPAT_INFO"
	.align	4
        /*0000*/ 	.byte	0x02, 0x09, 0x00, 0x00, 0x02, 0x02, 0x01, 0x00, 0x02, 0x05, 0x05, 0x00, 0x03, 0x07, 0x01, 0x01
        /*0010*/ 	.byte	0x02, 0x03, 0x00, 0x00, 0x02, 0x06, 0x01, 0x00, 0x04, 0x0b, 0x08, 0x00, 0x09, 0x00, 0x00, 0x00
        /*0020*/ 	.byte	0x00, 0x00, 0x00, 0x00


//--------------------- .nv.info._Z11relu_kernelPKfPfi --------------------------
	.section	.nv.info._Z11relu_kernelPKfPfi,"",@"SHT_CUDA_INFO"
	.sectionflags	@""
	.align	4


	//----- nvinfo : EIATTR_CUDA_API_VERSION
	.align		4
        /*0000*/ 	.byte	0x04, 0x37
        /*0002*/ 	.short	(.L_7 - .L_6)
.L_6:
        /*0004*/ 	.word	0x00000082


	//----- nvinfo : EIATTR_KPARAM_INFO
	.align		4
.L_7:
        /*0008*/ 	.byte	0x04, 0x17
        /*000a*/ 	.short	(.L_9 - .L_8)
.L_8:
        /*000c*/ 	.word	0x00000000
        /*0010*/ 	.short	0x0002
        /*0012*/ 	.short	0x0010
        /*0014*/ 	.byte	0x00, 0xf0, 0x11, 0x00


	//----- nvinfo : EIATTR_KPARAM_INFO
	.align		4
.L_9:
        /*0018*/ 	.byte	0x04, 0x17
        /*001a*/ 	.short	(.L_11 - .L_10)
.L_10:
        /*001c*/ 	.word	0x00000000
        /*0020*/ 	.short	0x0001
        /*0022*/ 	.short	0x0008
        /*0024*/ 	.byte	0x00, 0xf5, 0x21, 0x00


	//----- nvinfo : EIATTR_KPARAM_INFO
	.align		4
.L_11:
        /*0028*/ 	.byte	0x04, 0x17
        /*002a*/ 	.short	(.L_13 - .L_12)
.L_12:
        /*002c*/ 	.word	0x00000000
        /*0030*/ 	.short	0x0000
        /*0032*/ 	.short	0x0000
        /*0034*/ 	.byte	0x00, 0xf5, 0x21, 0x00


	//----- nvinfo : EIATTR_SPARSE_MMA_MASK
	.align		4
.L_13:
        /*0038*/ 	.byte	0x03, 0x50
        /*003a*/ 	.short	0x0000


	//----- nvinfo : EIATTR_MAXREG_COUNT
	.align		4
        /*003c*/ 	.byte	0x03, 0x1b
        /*003e*/ 	.short	0x00ff


	//----- nvinfo : EIATTR_MERCURY_ISA_VERSION
	.align		4
        /*0040*/ 	.byte	0x03, 0x5f
        /*0042*/ 	.short	0x0101


	//----- nvinfo : EIATTR_VRC_CTA_INIT_COUNT
	.align		4
        /*0044*/ 	.byte	0x02, 0x4a
	.zero		1
	.zero		1


	//----- nvinfo : EIATTR_EXIT_INSTR_OFFSETS
	.align		4
        /*0048*/ 	.byte	0x04, 0x1c
        /*004a*/ 	.short	(.L_15 - .L_14)


	//   ....[0]....
.L_14:
        /*004c*/ 	.word	0x00000070


	//   ....[1]....
        /*0050*/ 	.word	0x00000100


	//----- nvinfo : EIATTR_CBANK_PARAM_SIZE
	.align		4
.L_15:
        /*0054*/ 	.byte	0x03, 0x19
        /*0056*/ 	.short	0x0014


	//----- nvinfo : EIATTR_PARAM_CBANK
	.align		4
        /*0058*/ 	.byte	0x04, 0x0a
        /*005a*/ 	.short	(.L_17 - .L_16)
	.align		4
.L_16:
        /*005c*/ 	.word	index@(.nv.constant0._Z11relu_kernelPKfPfi)
        /*0060*/ 	.short	0x0380
        /*0062*/ 	.short	0x0014


	//----- nvinfo : EIATTR_SW_WAR
	.align		4
.L_17:
        /*0064*/ 	.byte	0x04, 0x36
        /*0066*/ 	.short	(.L_19 - .L_18)
.L_18:
        /*0068*/ 	.word	0x00000008
.L_19:


//--------------------- .nv.callgraph             --------------------------
	.section	.nv.callgraph,"",@"SHT_CUDA_CALLGRAPH"
	.align	4
	.sectionentsize	8
	.align		4
        /*0000*/ 	.word	0x00000000
	.align		4
        /*0004*/ 	.word	0xffffffff
	.align		4
        /*0008*/ 	.word	0x00000000
	.align		4
        /*000c*/ 	.word	0xfffffffe
	.align		4
        /*0010*/ 	.word	0x00000000
	.align		4
        /*0014*/ 	.word	0xfffffffd
	.align		4
        /*0018*/ 	.word	0x00000000
	.align		4
        /*001c*/ 	.word	0xfffffffc


//--------------------- .text._Z11relu_kernelPKfPfi --------------------------
	.section	.text._Z11relu_kernelPKfPfi,"ax",@progbits
	.align	128
        .global         _Z11relu_kernelPKfPfi
        .type           _Z11relu_kernelPKfPfi,@function
        .size           _Z11relu_kernelPKfPfi,(.L_x_1 - _Z11relu_kernelPKfPfi)
        .other          _Z11relu_kernelPKfPfi,@"STO_CUDA_ENTRY STV_DEFAULT"
_Z11relu_kernelPKfPfi:
.text._Z11relu_kernelPKfPfi:
[----:B------:R-:W-:Y:S01]  /*0000*/  LDC R1, c[0x0][0x37c] ;  /* 0x0000df00ff017b82 */ /* 0x000fe20000000800 */
[----:B------:R-:W0:Y:S01]  /*0010*/  S2R R7, SR_CTAID.X ;  /* 0x0000000000077919 */ /* 0x000e220000002500 */
[----:B------:R-:W0:Y:S01]  /*0020*/  LDCU UR4, c[0x0][0x360] ;  /* 0x00006c00ff0477ac */ /* 0x000e220008000800 */
[----:B------:R-:W0:Y:S01]  /*0030*/  S2R R0, SR_TID.X ;  /* 0x0000000000007919 */ /* 0x000e220000002100 */
[----:B------:R-:W1:Y:S01]  /*0040*/  LDCU UR5, c[0x0][0x390] ;  /* 0x00007200ff0577ac */ /* 0x000e620008000800 */
[----:B0-----:R-:W-:-:S05]  /*0050*/  IMAD R7, R7, UR4, R0 ;  /* 0x0000000407077c24 */ /* 0x001fca000f8e0200 */
[----:B-1----:R-:W-:-:S13]  /*0060*/  ISETP.GE.AND P0, PT, R7, UR5, PT ;  /* 0x0000000507007c0c */ /* 0x002fda000bf06270 */
[----:B------:R-:W-:Y:S05]  /*0070*/  @P0 EXIT ;  /* 0x000000000000094d */ /* 0x000fea0003800000 */
[----:B------:R-:W0:Y:S01]  /*0080*/  LDC.64 R2, c[0x0][0x380] ;  /* 0x0000e000ff027b82 */ /* 0x000e220000000a00 */
[----:B------:R-:W1:Y:S07]  /*0090*/  LDCU.64 UR4, c[0x0][0x358] ;  /* 0x00006b00ff0477ac */ /* 0x000e6e0008000a00 */
[----:B------:R-:W2:Y:S01]  /*00a0*/  LDC.64 R4, c[0x0][0x388] ;  /* 0x0000e200ff047b82 */ /* 0x000ea20000000a00 */
[----:B0-----:R-:W-:-:S06]  /*00b0*/  IMAD.WIDE R2, R7, 0x4, R2 ;  /* 0x0000000407027825 */ /* 0x001fcc00078e0202 */
[----:B-1----:R-:W3:Y:S01]  /*00c0*/  LDG.E R2, desc[UR4][R2.64] ;  /* 0x0000000402027981 */ /* 0x002ee2000c1e1900 */
[----:B--2---:R-:W-:Y:S01]  /*00d0*/  IMAD.WIDE R4, R7, 0x4, R4 ;  /* 0x0000000407047825 */ /* 0x004fe200078e0204 */
[----:B---3--:R-:W-:-:S05]  /*00e0*/  FMNMX R7, RZ, R2, !PT ;  /* 0x00000002ff077209 */ /* 0x008fca0007800000 */
[----:B------:R-:W-:Y:S01]  /*00f0*/  STG.E desc[UR4][R4.64], R7 ;  /* 0x0000000704007986 */ /* 0x000fe2000c101904 */
[----:B------:R-:W-:Y:S05]  /*0100*/  EXIT ;  /* 0x000000000000794d */ /* 0x000fea0003800000 */
.L_x_0:
[----:B------:R-:W-:-:S00]  /*0110*/  BRA `(.L_x_0) ;  /* 0xfffffffc00fc7947 */ /* 0x000fc0000383ffff */
[----:B------:R-:W-:-:S00]  /*0120*/  NOP ;  /* 0x0000000000007918 */ /* 0x000fc00000000000 */
        /* <DEDUP_REMOVED lines=13> */
.L_x_1:


//--------------------- .nv.shared.reserved.0     --------------------------
	.section	.nv.shared.reserved.0,"aw",@nobits
	.weak		__nv_reservedSMEM_offset_0_alias
	.size		__nv_reservedSMEM_offset_0_alias, 0, 64
	.other		__nv_reservedSMEM_offset_0_alias,@"STO_CUDA_RESERVED_SHARED STV_DEFAULT"
__nv_reservedSMEM_offset_0_alias:
	.zero		0
	.zero		64


//--------------------- .nv.constant0._Z11relu_kernelPKfPfi --------------------------
	.section	.nv.constant0._Z11relu_kernelPKfPfi,"a",@progbits
	.sectionflags	@""
	.align	4
.nv.constant0._Z11relu_kernelPKfPfi:
	.zero		916


//--------------------- SYMBOLS --------------------------

	.type		.nv.reservedSmem.offset0,@object
	.size		.nv.reservedSmem.offset0,0x4
